//
// Generated by NVIDIA NVVM Compiler
//
// Compiler Build ID: CL-36424714
// Cuda compilation tools, release 13.0, V13.0.88
// Based on NVVM 20.0.0
//

.version 9.0
.target sm_100
.address_size 64

.func  (.param .b32 func_retval0) _Z10five_timesf
(
	.param .b32 _Z10five_timesf_param_0
)
;
.global .align 8 .u64 five_times_ptr = _Z10five_timesf;

.func  (.param .b32 func_retval0) _Z10five_timesf(
	.param .b32 _Z10five_timesf_param_0
)
{
	.reg .b32 	%f<3>;

	ld.param.f32 	%f1, [_Z10five_timesf_param_0];
	mul.f32 	%f2, %f1, 0f40A00000;
	st.param.f32 	[func_retval0], %f2;
	ret;

}


// ===== COMPILED SASS (sm_100) =====

	.target	sm_100

	.elftype	@"ET_EXEC"


//--------------------- .note.nv.tkinfo           --------------------------
	.section	.note.nv.tkinfo,"",@"SHT_NOTE"
	.sectionflags	@"SHF_NOTE_NV_TKINFO"
	.tkinfo
        /*0018*/ 	.word	0x00000002
        /*0030*/ 	.string	""
        /*0030*/ 	.string	"ptxas"
        /*0030*/ 	.string	"Cuda compilation tools, release 13.0, V13.0.88"
        /*0030*/ 	.string	"Build cuda_13.0.r13.0/compiler.36424714_0"
        /*0030*/ 	.string	"-arch sm_100 -m 64 "



//--------------------- .note.nv.cuinfo           --------------------------
	.section	.note.nv.cuinfo,"",@"SHT_NOTE"
	.sectionflags	@"SHF_NOTE_NV_CUINFO"
        /*0018*/ 	.short	0x0002
        /*001a*/ 	.short	0x0064
        /*001c*/ 	.short	0x0082
	.zero		2


//--------------------- .nv.info                  --------------------------
	.section	.nv.info,"",@"SHT_CUDA_INFO"
	.align	4


	//----- nvinfo : EIATTR_MERCURY_ISA_VERSION
	.align		4
        /*0000*/ 	.byte	0x03, 0x5f
        /*0002*/ 	.short	0x0101


//--------------------- .nv.compat                --------------------------
	.section	.nv.compat,"",@"SHT_CUDA_COMPAT_INFO"
	.align	4
        /*0000*/ 	.byte	0x02, 0x09, 0x00, 0x00, 0x02, 0x02, 0x01, 0x00, 0x02, 0x05, 0x05, 0x00, 0x03, 0x07, 0x01, 0x01
        /*0010*/ 	.byte	0x02, 0x03, 0x00, 0x00, 0x02, 0x06, 0x01, 0x00, 0x04, 0x0b, 0x08, 0x00, 0x00, 0x00, 0x00, 0x00
        /*0020*/ 	.byte	0x00, 0x00, 0x00, 0x00


//--------------------- .nv.callgraph             --------------------------
	.section	.nv.callgraph,"",@"SHT_CUDA_CALLGRAPH"
	.align	4
	.sectionentsize	8
	.align		4
        /*0000*/ 	.word	0x00000000
	.align		4
        /*0004*/ 	.word	0xffffffff
	.align		4
        /*0008*/ 	.word	0x00000000
	.align		4
        /*000c*/ 	.word	0xfffffffe
	.align		4
        /*0010*/ 	.word	0x00000000
	.align		4
        /*0014*/ 	.word	0xfffffffd
	.align		4
        /*0018*/ 	.word	0x00000000
	.align		4
        /*001c*/ 	.word	0xfffffffc


//--------------------- .nv.constant4             --------------------------
	.section	.nv.constant4,"a",@progbits
	.align	8
	.align		8
.nv.constant4:
        /*0000*/ 	.dword	five_times_ptr


//--------------------- .nv.global.init           --------------------------
	.section	.nv.global.init,"aw",@progbits
	.align	8
.nv.global.init:
	.type		five_times_ptr,@object
	.size		five_times_ptr,(.L_0 - five_times_ptr)
five_times_ptr:
        /*0000*/ 	.byte	0x01, 0x00, 0x00, 0x00, 0x00, 0x00, 0x00, 0x00
.L_0:


//--------------------- .nv.shared.reserved.0     --------------------------
	.section	.nv.shared.reserved.0,"aw",@nobits
	.weak		__nv_reservedSMEM_offset_0_alias
	.size		__nv_reservedSMEM_offset_0_alias, 0, 64
	.other		__nv_reservedSMEM_offset_0_alias,@"STO_CUDA_RESERVED_SHARED STV_DEFAULT"
__nv_reservedSMEM_offset_0_alias:
	.zero		0
	.zero		64


//--------------------- SYMBOLS --------------------------

	.type		.nv.reservedSmem.offset0,@object
	.size		.nv.reservedSmem.offset0,0x4
